	.headerflags	@"EF_CUDA_TEXMODE_UNIFIED EF_CUDA_64BIT_ADDRESS EF_CUDA_ACCELERATORS EF_CUDA_SM90 EF_CUDA_VIRTUAL_SM(EF_CUDA_SM90)"
	.elftype	@"ET_EXEC"


//--------------------- .nv.info                  --------------------------
	.section	.nv.info,"",@"SHT_CUDA_INFO"
	.align	4


	//----- nvinfo : EIATTR_REGCOUNT
	.align		4
        /*0000*/ 	.byte	0x04, 0x2f
        /*0002*/ 	.short	(.L_1 - .L_0)
	.align		4
.L_0:
        /*0004*/ 	.word	index@(triton_poi_fused_add_8)
        /*0008*/ 	.word	0x00000017


	//----- nvinfo : EIATTR_MIN_STACK_SIZE
	.align		4
.L_1:
        /*000c*/ 	.byte	0x04, 0x12
        /*000e*/ 	.short	(.L_3 - .L_2)
	.align		4
.L_2:
        /*0010*/ 	.word	index@(triton_poi_fused_add_8)
        /*0014*/ 	.word	0x00000000


	//----- nvinfo : EIATTR_FRAME_SIZE
	.align		4
.L_3:
        /*0018*/ 	.byte	0x04, 0x11
        /*001a*/ 	.short	(.L_5 - .L_4)
	.align		4
.L_4:
        /*001c*/ 	.word	index@(triton_poi_fused_add_8)
        /*0020*/ 	.word	0x00000000


	//----- nvinfo : EIATTR_MIN_STACK_SIZE
	.align		4
.L_5:
        /*0024*/ 	.byte	0x04, 0x12
        /*0026*/ 	.short	(.L_7 - .L_6)
	.align		4
.L_6:
        /*0028*/ 	.word	index@(triton_poi_fused_add_8)
        /*002c*/ 	.word	0x00000000
.L_7:


//--------------------- .nv.info.triton_poi_fused_add_8 --------------------------
	.section	.nv.info.triton_poi_fused_add_8,"",@"SHT_CUDA_INFO"
	.sectionflags	@""
	.align	4


	//----- nvinfo : EIATTR_CUDA_API_VERSION
	.align		4
        /*0000*/ 	.byte	0x04, 0x37
        /*0002*/ 	.short	(.L_9 - .L_8)
.L_8:
        /*0004*/ 	.word	0x0000007c


	//----- nvinfo : EIATTR_KPARAM_INFO
	.align		4
.L_9:
        /*0008*/ 	.byte	0x04, 0x17
        /*000a*/ 	.short	(.L_11 - .L_10)
.L_10:
        /*000c*/ 	.word	0x00000000
        /*0010*/ 	.short	0x0004
        /*0012*/ 	.short	0x001c
        /*0014*/ 	.byte	0x00, 0xf0, 0x11, 0x00


	//----- nvinfo : EIATTR_KPARAM_INFO
	.align		4
.L_11:
        /*0018*/ 	.byte	0x04, 0x17
        /*001a*/ 	.short	(.L_13 - .L_12)
.L_12:
        /*001c*/ 	.word	0x00000000
        /*0020*/ 	.short	0x0003
        /*0022*/ 	.short	0x0018
        /*0024*/ 	.byte	0x00, 0xf0, 0x11, 0x00


	//----- nvinfo : EIATTR_KPARAM_INFO
	.align		4
.L_13:
        /*0028*/ 	.byte	0x04, 0x17
        /*002a*/ 	.short	(.L_15 - .L_14)
.L_14:
        /*002c*/ 	.word	0x00000000
        /*0030*/ 	.short	0x0002
        /*0032*/ 	.short	0x0010
        /*0034*/ 	.byte	0x00, 0xf4, 0x21, 0x00


	//----- nvinfo : EIATTR_KPARAM_INFO
	.align		4
.L_15:
        /*0038*/ 	.byte	0x04, 0x17
        /*003a*/ 	.short	(.L_17 - .L_16)
.L_16:
        /*003c*/ 	.word	0x00000000
        /*0040*/ 	.short	0x0001
        /*0042*/ 	.short	0x0008
        /*0044*/ 	.byte	0x00, 0xf4, 0x21, 0x00


	//----- nvinfo : EIATTR_KPARAM_INFO
	.align		4
.L_17:
        /*0048*/ 	.byte	0x04, 0x17
        /*004a*/ 	.short	(.L_19 - .L_18)
.L_18:
        /*004c*/ 	.word	0x00000000
        /*0050*/ 	.short	0x0000
        /*0052*/ 	.short	0x0000
        /*0054*/ 	.byte	0x00, 0xf4, 0x21, 0x00


	//----- nvinfo : EIATTR_SPARSE_MMA_MASK
	.align		4
.L_19:
        /*0058*/ 	.byte	0x03, 0x50
        /*005a*/ 	.short	0x0000


	//----- nvinfo : EIATTR_MAXREG_COUNT
	.align		4
        /*005c*/ 	.byte	0x03, 0x1b
        /*005e*/ 	.short	0x00ff


	//----- nvinfo : EIATTR_EXIT_INSTR_OFFSETS
	.align		4
        /*0060*/ 	.byte	0x04, 0x1c
        /*0062*/ 	.short	(.L_21 - .L_20)


	//   ....[0]....
.L_20:
        /*0064*/ 	.word	0x00000480


	//   ....[1]....
        /*0068*/ 	.word	0x000004a0


	//----- nvinfo : EIATTR_REQNTID
	.align		4
.L_21:
        /*006c*/ 	.byte	0x04, 0x10
        /*006e*/ 	.short	(.L_23 - .L_22)
.L_22:
        /*0070*/ 	.word	0x00000080
        /*0074*/ 	.word	0x00000001
        /*0078*/ 	.word	0x00000001


	//----- nvinfo : EIATTR_CBANK_PARAM_SIZE
	.align		4
.L_23:
        /*007c*/ 	.byte	0x03, 0x19
        /*007e*/ 	.short	0x0020


	//----- nvinfo : EIATTR_PARAM_CBANK
	.align		4
        /*0080*/ 	.byte	0x04, 0x0a
        /*0082*/ 	.short	(.L_25 - .L_24)
	.align		4
.L_24:
        /*0084*/ 	.word	index@(.nv.constant0.triton_poi_fused_add_8)
        /*0088*/ 	.short	0x0210
        /*008a*/ 	.short	0x0020


	//----- nvinfo : EIATTR_SW_WAR
	.align		4
.L_25:
        /*008c*/ 	.byte	0x04, 0x36
        /*008e*/ 	.short	(.L_27 - .L_26)
.L_26:
        /*0090*/ 	.word	0x00000008
.L_27:


//--------------------- .nv.callgraph             --------------------------
	.section	.nv.callgraph,"",@"SHT_CUDA_CALLGRAPH"
	.align	4
	.sectionentsize	8
	.align		4
        /*0000*/ 	.word	0x00000000
	.align		4
        /*0004*/ 	.word	0xffffffff
	.align		4
        /*0008*/ 	.word	0x00000000
	.align		4
        /*000c*/ 	.word	0xfffffffe
	.align		4
        /*0010*/ 	.word	0x00000000
	.align		4
        /*0014*/ 	.word	0xfffffffd
	.align		4
        /*0018*/ 	.word	0x00000000
	.align		4
        /*001c*/ 	.word	0xfffffffc


//--------------------- .text.triton_poi_fused_add_8 --------------------------
	.section	.text.triton_poi_fused_add_8,"ax",@progbits
	.sectionflags	@"SHF_BARRIERS=1"
	.align	128
        .global         triton_poi_fused_add_8
        .type           triton_poi_fused_add_8,@function
        .size           triton_poi_fused_add_8,(.L_x_1 - triton_poi_fused_add_8)
        .other          triton_poi_fused_add_8,@"STO_CUDA_ENTRY STV_DEFAULT"
triton_poi_fused_add_8:
.text.triton_poi_fused_add_8:
[----:B------:R-:W0:Y:S02]  /*0000*/  LDC R1, c[0x0][0x28] ;  /* 0x00000a00ff017b82 */ /* 0x000e240000000800 */
[----:B------:R-:W1:Y:S01]  /*0010*/  S2R R11, SR_CTAID.Y ;  /* 0x00000000000b7919 */ /* 0x000e620000002600 */
[----:B------:R-:W2:Y:S01]  /*0020*/  LDC.64 R2, c[0x0][0x218] ;  /* 0x00008600ff027b82 */ /* 0x000ea20000000a00 */
[----:B------:R-:W-:Y:S01]  /*0030*/  ULDC.64 UR6, c[0x0][0x208] ;  /* 0x0000820000067ab9 */ /* 0x000fe20000000a00 */
[----:B------:R-:W3:Y:S01]  /*0040*/  S2R R10, SR_TID.X ;  /* 0x00000000000a7919 */ /* 0x000ee20000002100 */
[----:B------:R-:W4:Y:S01]  /*0050*/  S2R R8, SR_CTAID.X ;  /* 0x0000000000087919 */ /* 0x000f220000002500 */
[----:B-1----:R-:W-:Y:S02]  /*0060*/  IMAD.SHL.U32 R11, R11, 0x80, RZ ;  /* 0x000000800b0b7824 */ /* 0x002fe400078e00ff */
[----:B---3--:R-:W-:Y:S01]  /*0070*/  IMAD.SHL.U32 R0, R10, 0x4, RZ ;  /* 0x000000040a007824 */ /* 0x008fe200078e00ff */
[----:B------:R-:W-:Y:S01]  /*0080*/  SHF.R.U32.HI R16, RZ, 0x5, R10 ;  /* 0x00000005ff107819 */ /* 0x000fe2000001160a */
[----:B----4-:R-:W-:-:S03]  /*0090*/  IMAD.SHL.U32 R9, R8, 0x4, RZ ;  /* 0x0000000408097824 */ /* 0x010fc600078e00ff */
[----:B------:R-:W-:Y:S02]  /*00a0*/  LOP3.LUT R4, R11, 0x7c, R0, 0xf8, !PT ;  /* 0x0000007c0b047812 */ /* 0x000fe400078ef800 */
[----:B------:R-:W-:Y:S02]  /*00b0*/  SGXT.U32 R16, R16, 0x2 ;  /* 0x000000021010781a */ /* 0x000fe40000000000 */
[----:B------:R-:W-:-:S04]  /*00c0*/  SHF.R.S32.HI R5, RZ, 0x1f, R4 ;  /* 0x0000001fff057819 */ /* 0x000fc80000011404 */
[----:B------:R-:W-:Y:S02]  /*00d0*/  LEA.HI R6, R5, R4, RZ, 0x6 ;  /* 0x0000000405067211 */ /* 0x000fe400078f30ff */
[----:B------:R-:W-:Y:S02]  /*00e0*/  LOP3.LUT R5, R9, R16, RZ, 0xfc, !PT ;  /* 0x0000001009057212 */ /* 0x000fe400078efcff */
[C---:B------:R-:W-:Y:S01]  /*00f0*/  LOP3.LUT R7, R6.reuse, 0xffffffc0, RZ, 0xc0, !PT ;  /* 0xffffffc006077812 */ /* 0x040fe200078ec0ff */
[----:B------:R-:W-:Y:S01]  /*0100*/  IMAD.SHL.U32 R6, R6, 0x4, RZ ;  /* 0x0000000406067824 */ /* 0x000fe200078e00ff */
[----:B------:R-:W-:-:S03]  /*0110*/  ISETP.GE.AND P0, PT, R5, 0x4, PT ;  /* 0x000000040500780c */ /* 0x000fc60003f06270 */
[C---:B------:R-:W-:Y:S01]  /*0120*/  IMAD.IADD R12, R4.reuse, 0x1, -R7 ;  /* 0x00000001040c7824 */ /* 0x040fe200078e0a07 */
[----:B------:R-:W-:-:S03]  /*0130*/  ISETP.LT.AND P0, PT, R4, 0x100, !P0 ;  /* 0x000001000400780c */ /* 0x000fc60004701270 */
[----:B------:R-:W-:Y:S01]  /*0140*/  IMAD R12, R5, 0x40, R12 ;  /* 0x00000040050c7824 */ /* 0x000fe200078e020c */
[----:B------:R-:W-:Y:S02]  /*0150*/  LOP3.LUT R5, R6, 0xffffff00, RZ, 0xc0, !PT ;  /* 0xffffff0006057812 */ /* 0x000fe400078ec0ff */
[----:B------:R-:W-:-:S03]  /*0160*/  CS2R R6, SRZ ;  /* 0x0000000000067805 */ /* 0x000fc6000001ff00 */
[----:B------:R-:W-:Y:S01]  /*0170*/  IMAD.IADD R5, R12, 0x1, R5 ;  /* 0x000000010c057824 */ /* 0x000fe200078e0205 */
[----:B------:R-:W1:Y:S03]  /*0180*/  S2UR UR5, SR_CgaCtaId ;  /* 0x00000000000579c3 */ /* 0x000e660000008800 */
[----:B--2---:R-:W-:Y:S01]  /*0190*/  IMAD.WIDE R14, R5, 0x4, R2 ;  /* 0x00000004050e7825 */ /* 0x004fe200078e0202 */
[----:B------:R-:W-:Y:S02]  /*01a0*/  CS2R R4, SRZ ;  /* 0x0000000000047805 */ /* 0x000fe4000001ff00 */
[----:B------:R-:W-:Y:S01]  /*01b0*/  SHF.L.U32 R17, R10, 0x4, RZ ;  /* 0x000000040a117819 */ /* 0x000fe200000006ff */
[----:B------:R-:W-:Y:S01]  /*01c0*/  UMOV UR4, 0x400 ;  /* 0x0000040000047882 */ /* 0x000fe20000000000 */
[----:B------:R-:W2:Y:S02]  /*01d0*/  LDC.64 R12, c[0x0][0x220] ;  /* 0x00008800ff0c7b82 */ /* 0x000ea40000000a00 */
[----:B------:R3:W4:Y:S01]  /*01e0*/  @P0 LDG.E.EL.128 R4, desc[UR6][R14.64] ;  /* 0x000000060e040981 */ /* 0x000722000c2e1d00 */
[----:B------:R-:W-:-:S02]  /*01f0*/  LOP3.LUT R17, R17, 0x1f0, RZ, 0xc0, !PT ;  /* 0x000001f011117812 */ /* 0x000fc400078ec0ff */
[----:B------:R-:W-:Y:S02]  /*0200*/  LOP3.LUT R11, R11, 0x7f, R10, 0xf8, !PT ;  /* 0x0000007f0b0b7812 */ /* 0x000fe400078ef80a */
[----:B------:R-:W-:Y:S01]  /*0210*/  LOP3.LUT R16, R17, R16, RZ, 0xfc, !PT ;  /* 0x0000001011107212 */ /* 0x000fe200078efcff */
[----:B------:R-:W5:Y:S01]  /*0220*/  LDC.64 R2, c[0x0][0x210] ;  /* 0x00008400ff027b82 */ /* 0x000f620000000a00 */
[C---:B------:R-:W-:Y:S01]  /*0230*/  ISETP.GE.AND P0, PT, R11.reuse, 0x100, PT ;  /* 0x000001000b00780c */ /* 0x040fe20003f06270 */
[----:B------:R-:W-:Y:S01]  /*0240*/  IMAD.IADD R8, R11, 0x1, R8 ;  /* 0x000000010b087824 */ /* 0x000fe200078e0208 */
[C---:B------:R-:W-:Y:S02]  /*0250*/  ISETP.GE.AND P1, PT, R9.reuse, 0x4, PT ;  /* 0x000000040900780c */ /* 0x040fe40003f26270 */
[----:B---3--:R-:W-:Y:S02]  /*0260*/  CS2R R14, SRZ ;  /* 0x00000000000e7805 */ /* 0x008fe4000001ff00 */
[----:B------:R-:W-:-:S02]  /*0270*/  ISETP.LT.AND P0, PT, R9, 0x4, !P0 ;  /* 0x000000040900780c */ /* 0x000fc40004701270 */
[----:B------:R-:W-:Y:S01]  /*0280*/  SHF.L.U32 R11, R8, 0x2, RZ ;  /* 0x00000002080b7819 */ /* 0x000fe200000006ff */
[----:B-1----:R-:W-:-:S06]  /*0290*/  UPRMT UR4, UR5, 0x654, UR4 ;  /* 0x0000065405047896 */ /* 0x002fcc0008000004 */
[----:B------:R-:W-:-:S04]  /*02a0*/  VIADD R17, R17, UR4 ;  /* 0x0000000411117c36 */ /* 0x000fc80008000000 */
[----:B------:R-:W-:Y:S02]  /*02b0*/  IMAD R18, R16, 0x4, R17 ;  /* 0x0000000410127824 */ /* 0x000fe400078e0211 */
[----:B--2---:R-:W-:Y:S01]  /*02c0*/  IMAD.WIDE R16, R9, 0x4, R12 ;  /* 0x0000000409107825 */ /* 0x004fe200078e020c */
[----:B------:R-:W-:Y:S02]  /*02d0*/  CS2R R12, SRZ ;  /* 0x00000000000c7805 */ /* 0x000fe4000001ff00 */
[----:B------:R-:W-:Y:S01]  /*02e0*/  CS2R R8, SRZ ;  /* 0x0000000000087805 */ /* 0x000fe2000001ff00 */
[----:B-----5:R-:W-:Y:S01]  /*02f0*/  IMAD.WIDE R2, R11, 0x4, R2 ;  /* 0x000000040b027825 */ /* 0x020fe200078e0202 */
[----:B------:R-:W-:Y:S01]  /*0300*/  CS2R R10, SRZ ;  /* 0x00000000000a7805 */ /* 0x000fe2000001ff00 */
[----:B----4-:R-:W-:Y:S04]  /*0310*/  STS [R18], R4 ;  /* 0x0000000412007388 */ /* 0x010fe80000000800 */
[----:B------:R1:W-:Y:S04]  /*0320*/  STS [R18+0x14], R5 ;  /* 0x0000140512007388 */ /* 0x0003e80000000800 */
[----:B------:R-:W-:Y:S04]  /*0330*/  STS [R18+0x28], R6 ;  /* 0x0000280612007388 */ /* 0x000fe80000000800 */
[----:B------:R2:W-:Y:S01]  /*0340*/  STS [R18+0x3c], R7 ;  /* 0x00003c0712007388 */ /* 0x0005e20000000800 */
[----:B------:R-:W-:Y:S06]  /*0350*/  BAR.SYNC.DEFER_BLOCKING 0x0 ;  /* 0x0000000000007b1d */ /* 0x000fec0000010000 */
[----:B------:R-:W2:Y:S04]  /*0360*/  @!P1 LDG.E.EL.128 R12, desc[UR6][R16.64] ;  /* 0x00000006100c9981 */ /* 0x000ea8000c2e1d00 */
[----:B------:R-:W2:Y:S01]  /*0370*/  @P0 LDG.E.EL.128 R8, desc[UR6][R2.64] ;  /* 0x0000000602080981 */ /* 0x000ea2000c2e1d00 */
[----:B------:R-:W-:-:S05]  /*0380*/  LOP3.LUT R0, R0, 0x1fc, RZ, 0xc0, !PT ;  /* 0x000001fc00007812 */ /* 0x000fca00078ec0ff */
[----:B-1----:R-:W-:-:S04]  /*0390*/  VIADD R5, R0, UR4 ;  /* 0x0000000400057c36 */ /* 0x002fc80008000000 */
[----:B------:R-:W-:-:S05]  /*03a0*/  IMAD R0, R0, 0x4, R5 ;  /* 0x0000000400007824 */ /* 0x000fca00078e0205 */
[----:B------:R-:W1:Y:S04]  /*03b0*/  LDS R4, [R0] ;  /* 0x0000000000047984 */ /* 0x000e680000000800 */
[----:B------:R-:W3:Y:S04]  /*03c0*/  LDS R5, [R0+0x4] ;  /* 0x0000040000057984 */ /* 0x000ee80000000800 */
[----:B------:R-:W4:Y:S04]  /*03d0*/  LDS R19, [R0+0x8] ;  /* 0x0000080000137984 */ /* 0x000f280000000800 */
[----:B------:R-:W5:Y:S01]  /*03e0*/  LDS R20, [R0+0xc] ;  /* 0x00000c0000147984 */ /* 0x000f620000000800 */
[----:B------:R-:W-:Y:S01]  /*03f0*/  BAR.SYNC.DEFER_BLOCKING 0x0 ;  /* 0x0000000000007b1d */ /* 0x000fe20000010000 */
[----:B--2---:R-:W-:Y:S01]  /*0400*/  FADD R7, R12, R8 ;  /* 0x000000080c077221 */ /* 0x004fe20000000000 */
[----:B------:R-:W-:Y:S01]  /*0410*/  FADD R6, R13, R9 ;  /* 0x000000090d067221 */ /* 0x000fe20000000000 */
[----:B------:R-:W-:Y:S01]  /*0420*/  FADD R10, R14, R10 ;  /* 0x0000000a0e0a7221 */ /* 0x000fe20000000000 */
[----:B------:R-:W-:Y:S01]  /*0430*/  FADD R11, R15, R11 ;  /* 0x0000000b0f0b7221 */ /* 0x000fe20000000000 */
[----:B-1----:R-:W-:Y:S01]  /*0440*/  FADD R4, R4, R7 ;  /* 0x0000000704047221 */ /* 0x002fe20000000000 */
[----:B---3--:R-:W-:Y:S01]  /*0450*/  FADD R5, R5, R6 ;  /* 0x0000000605057221 */ /* 0x008fe20000000000 */
[----:B----4-:R-:W-:Y:S01]  /*0460*/  FADD R6, R19, R10 ;  /* 0x0000000a13067221 */ /* 0x010fe20000000000 */
[----:B-----5:R-:W-:Y:S01]  /*0470*/  FADD R7, R20, R11 ;  /* 0x0000000b14077221 */ /* 0x020fe20000000000 */
[----:B------:R-:W-:Y:S06]  /*0480*/  @!P0 EXIT ;  /* 0x000000000000894d */ /* 0x000fec0003800000 */
[----:B------:R-:W-:Y:S01]  /*0490*/  STG.E.128 desc[UR6][R2.64], R4 ;  /* 0x0000000402007986 */ /* 0x000fe2000c101d06 */
[----:B------:R-:W-:Y:S05]  /*04a0*/  EXIT ;  /* 0x000000000000794d */ /* 0x000fea0003800000 */
.L_x_0:
[----:B------:R-:W-:-:S00]  /*04b0*/  BRA `(.L_x_0) ;  /* 0xfffffffc00fc7947 */ /* 0x000fc0000383ffff */
[----:B------:R-:W-:-:S00]  /*04c0*/  NOP ;  /* 0x0000000000007918 */ /* 0x000fc00000000000 */
        /* <DEDUP_REMOVED lines=11> */
.L_x_1:


//--------------------- .nv.shared.triton_poi_fused_add_8 --------------------------
	.section	.nv.shared.triton_poi_fused_add_8,"aw",@nobits
	.sectionflags	@""
	.align	16
	.zero		1024


//--------------------- .nv.constant0.triton_poi_fused_add_8 --------------------------
	.section	.nv.constant0.triton_poi_fused_add_8,"a",@progbits
	.sectionflags	@""
	.align	4
.nv.constant0.triton_poi_fused_add_8:
	.zero		560
